//
// Generated by NVIDIA NVVM Compiler
//
// Compiler Build ID: CL-36424714
// Cuda compilation tools, release 13.0, V13.0.88
// Based on NVVM 20.0.0
//

.version 9.0
.target sm_100
.address_size 64

	// .globl	_Z7MatMultPfS_S_ii

.visible .entry _Z7MatMultPfS_S_ii(
	.param .u64 .ptr .align 1 _Z7MatMultPfS_S_ii_param_0,
	.param .u64 .ptr .align 1 _Z7MatMultPfS_S_ii_param_1,
	.param .u64 .ptr .align 1 _Z7MatMultPfS_S_ii_param_2,
	.param .u32 _Z7MatMultPfS_S_ii_param_3,
	.param .u32 _Z7MatMultPfS_S_ii_param_4
)
{
	.reg .pred 	%p<26>;
	.reg .b32 	%r<78>;
	.reg .b32 	%f<61>;
	.reg .b64 	%rd<63>;

	ld.param.u64 	%rd9, [_Z7MatMultPfS_S_ii_param_0];
	ld.param.u64 	%rd10, [_Z7MatMultPfS_S_ii_param_1];
	ld.param.u64 	%rd8, [_Z7MatMultPfS_S_ii_param_2];
	ld.param.u32 	%r49, [_Z7MatMultPfS_S_ii_param_3];
	ld.param.u32 	%r50, [_Z7MatMultPfS_S_ii_param_4];
	cvta.to.global.u64 	%rd1, %rd10;
	cvta.to.global.u64 	%rd2, %rd9;
	mov.u32 	%r51, %ctaid.x;
	mul.lo.s32 	%r1, %r50, %r51;
	mov.u32 	%r2, %tid.x;
	add.s32 	%r3, %r1, %r2;
	mov.u32 	%r52, %ctaid.y;
	mov.u32 	%r53, %tid.y;
	mad.lo.s32 	%r4, %r50, %r52, %r53;
	mul.lo.s32 	%r5, %r4, %r49;
	setp.lt.s32 	%p2, %r49, 1;
	@%p2 bra 	$L__BB0_41;
	cvta.to.global.u64 	%rd11, %rd8;
	max.s32 	%r55, %r3, %r4;
	setp.lt.s32 	%p1, %r55, %r49;
	add.s32 	%r56, %r5, %r3;
	mul.wide.s32 	%rd12, %r56, 4;
	add.s64 	%rd3, %rd11, %rd12;
	and.b32  	%r6, %r49, 7;
	setp.lt.u32 	%p3, %r49, 8;
	mov.b32 	%r76, 0;
	@%p3 bra 	$L__BB0_20;
	and.b32  	%r76, %r49, 2147483640;
	neg.s32 	%r74, %r76;
	shl.b32 	%r9, %r49, 3;
	mad.lo.s32 	%r72, %r49, 7, %r3;
	mad.lo.s32 	%r71, %r49, 6, %r3;
	mul.wide.s32 	%rd13, %r5, 4;
	add.s64 	%rd14, %rd13, %rd1;
	add.s64 	%rd62, %rd14, 16;
	mad.lo.s32 	%r70, %r49, 5, %r3;
	shl.b32 	%r57, %r49, 2;
	add.s32 	%r69, %r3, %r57;
	mad.lo.s32 	%r68, %r49, 3, %r3;
	add.s32 	%r58, %r2, %r49;
	add.s32 	%r66, %r58, %r1;
	shl.b32 	%r59, %r49, 1;
	add.s32 	%r65, %r3, %r59;
	not.pred 	%p4, %p1;
	mov.u32 	%r67, %r5;
	mov.u32 	%r73, %r3;
$L__BB0_3:
	.pragma "nounroll";
	@%p4 bra 	$L__BB0_5;
	mul.wide.s32 	%rd15, %r73, 4;
	add.s64 	%rd16, %rd2, %rd15;
	ld.global.f32 	%f1, [%rd16];
	mul.wide.s32 	%rd17, %r67, 4;
	add.s64 	%rd18, %rd1, %rd17;
	ld.global.f32 	%f2, [%rd18];
	ld.global.f32 	%f3, [%rd3];
	fma.rn.f32 	%f4, %f1, %f2, %f3;
	st.global.f32 	[%rd3], %f4;
$L__BB0_5:
	@%p4 bra 	$L__BB0_7;
	mul.wide.s32 	%rd19, %r66, 4;
	add.s64 	%rd20, %rd2, %rd19;
	ld.global.f32 	%f5, [%rd20];
	ld.global.f32 	%f6, [%rd62+-12];
	ld.global.f32 	%f7, [%rd3];
	fma.rn.f32 	%f8, %f5, %f6, %f7;
	st.global.f32 	[%rd3], %f8;
$L__BB0_7:
	@%p4 bra 	$L__BB0_9;
	mul.wide.s32 	%rd21, %r65, 4;
	add.s64 	%rd22, %rd2, %rd21;
	ld.global.f32 	%f9, [%rd22];
	ld.global.f32 	%f10, [%rd62+-8];
	ld.global.f32 	%f11, [%rd3];
	fma.rn.f32 	%f12, %f9, %f10, %f11;
	st.global.f32 	[%rd3], %f12;
$L__BB0_9:
	@%p4 bra 	$L__BB0_11;
	mul.wide.s32 	%rd23, %r68, 4;
	add.s64 	%rd24, %rd2, %rd23;
	ld.global.f32 	%f13, [%rd24];
	ld.global.f32 	%f14, [%rd62+-4];
	ld.global.f32 	%f15, [%rd3];
	fma.rn.f32 	%f16, %f13, %f14, %f15;
	st.global.f32 	[%rd3], %f16;
$L__BB0_11:
	@%p4 bra 	$L__BB0_13;
	mul.wide.s32 	%rd25, %r69, 4;
	add.s64 	%rd26, %rd2, %rd25;
	ld.global.f32 	%f17, [%rd26];
	ld.global.f32 	%f18, [%rd62];
	ld.global.f32 	%f19, [%rd3];
	fma.rn.f32 	%f20, %f17, %f18, %f19;
	st.global.f32 	[%rd3], %f20;
$L__BB0_13:
	@%p4 bra 	$L__BB0_15;
	mul.wide.s32 	%rd27, %r70, 4;
	add.s64 	%rd28, %rd2, %rd27;
	ld.global.f32 	%f21, [%rd28];
	ld.global.f32 	%f22, [%rd62+4];
	ld.global.f32 	%f23, [%rd3];
	fma.rn.f32 	%f24, %f21, %f22, %f23;
	st.global.f32 	[%rd3], %f24;
$L__BB0_15:
	@%p4 bra 	$L__BB0_17;
	mul.wide.s32 	%rd29, %r71, 4;
	add.s64 	%rd30, %rd2, %rd29;
	ld.global.f32 	%f25, [%rd30];
	ld.global.f32 	%f26, [%rd62+8];
	ld.global.f32 	%f27, [%rd3];
	fma.rn.f32 	%f28, %f25, %f26, %f27;
	st.global.f32 	[%rd3], %f28;
$L__BB0_17:
	@%p4 bra 	$L__BB0_19;
	mul.wide.s32 	%rd31, %r72, 4;
	add.s64 	%rd32, %rd2, %rd31;
	ld.global.f32 	%f29, [%rd32];
	ld.global.f32 	%f30, [%rd62+12];
	ld.global.f32 	%f31, [%rd3];
	fma.rn.f32 	%f32, %f29, %f30, %f31;
	st.global.f32 	[%rd3], %f32;
$L__BB0_19:
	add.s32 	%r74, %r74, 8;
	add.s32 	%r73, %r73, %r9;
	add.s32 	%r72, %r72, %r9;
	add.s32 	%r71, %r71, %r9;
	add.s64 	%rd62, %rd62, 32;
	add.s32 	%r70, %r70, %r9;
	add.s32 	%r69, %r69, %r9;
	add.s32 	%r68, %r68, %r9;
	add.s32 	%r67, %r67, 8;
	add.s32 	%r66, %r66, %r9;
	add.s32 	%r65, %r65, %r9;
	setp.ne.s32 	%p12, %r74, 0;
	@%p12 bra 	$L__BB0_3;
$L__BB0_20:
	setp.eq.s32 	%p13, %r6, 0;
	@%p13 bra 	$L__BB0_41;
	and.b32  	%r38, %r49, 3;
	setp.lt.u32 	%p14, %r6, 4;
	@%p14 bra 	$L__BB0_31;
	mad.lo.s32 	%r39, %r76, %r49, %r3;
	not.pred 	%p15, %p1;
	@%p15 bra 	$L__BB0_24;
	mul.wide.s32 	%rd33, %r39, 4;
	add.s64 	%rd34, %rd2, %rd33;
	ld.global.f32 	%f33, [%rd34];
	add.s32 	%r60, %r76, %r5;
	mul.wide.s32 	%rd35, %r60, 4;
	add.s64 	%rd36, %rd1, %rd35;
	ld.global.f32 	%f34, [%rd36];
	ld.global.f32 	%f35, [%rd3];
	fma.rn.f32 	%f36, %f33, %f34, %f35;
	st.global.f32 	[%rd3], %f36;
$L__BB0_24:
	add.s32 	%r40, %r39, %r49;
	cvt.s64.s32 	%rd37, %r5;
	cvt.u64.u32 	%rd38, %r76;
	add.s64 	%rd39, %rd38, %rd37;
	shl.b64 	%rd40, %rd39, 2;
	add.s64 	%rd7, %rd1, %rd40;
	@%p15 bra 	$L__BB0_26;
	mul.wide.s32 	%rd41, %r40, 4;
	add.s64 	%rd42, %rd2, %rd41;
	ld.global.f32 	%f37, [%rd42];
	ld.global.f32 	%f38, [%rd7+4];
	ld.global.f32 	%f39, [%rd3];
	fma.rn.f32 	%f40, %f37, %f38, %f39;
	st.global.f32 	[%rd3], %f40;
$L__BB0_26:
	add.s32 	%r41, %r40, %r49;
	@%p15 bra 	$L__BB0_28;
	mul.wide.s32 	%rd43, %r41, 4;
	add.s64 	%rd44, %rd2, %rd43;
	ld.global.f32 	%f41, [%rd44];
	ld.global.f32 	%f42, [%rd7+8];
	ld.global.f32 	%f43, [%rd3];
	fma.rn.f32 	%f44, %f41, %f42, %f43;
	st.global.f32 	[%rd3], %f44;
$L__BB0_28:
	@%p15 bra 	$L__BB0_30;
	add.s32 	%r61, %r41, %r49;
	mul.wide.s32 	%rd45, %r61, 4;
	add.s64 	%rd46, %rd2, %rd45;
	ld.global.f32 	%f45, [%rd46];
	ld.global.f32 	%f46, [%rd7+12];
	ld.global.f32 	%f47, [%rd3];
	fma.rn.f32 	%f48, %f45, %f46, %f47;
	st.global.f32 	[%rd3], %f48;
$L__BB0_30:
	add.s32 	%r76, %r76, 4;
$L__BB0_31:
	setp.eq.s32 	%p19, %r38, 0;
	@%p19 bra 	$L__BB0_41;
	setp.eq.s32 	%p20, %r38, 1;
	@%p20 bra 	$L__BB0_38;
	mad.lo.s32 	%r44, %r76, %r49, %r3;
	not.pred 	%p21, %p1;
	@%p21 bra 	$L__BB0_35;
	mul.wide.s32 	%rd47, %r44, 4;
	add.s64 	%rd48, %rd2, %rd47;
	ld.global.f32 	%f49, [%rd48];
	add.s32 	%r62, %r76, %r5;
	mul.wide.s32 	%rd49, %r62, 4;
	add.s64 	%rd50, %rd1, %rd49;
	ld.global.f32 	%f50, [%rd50];
	ld.global.f32 	%f51, [%rd3];
	fma.rn.f32 	%f52, %f49, %f50, %f51;
	st.global.f32 	[%rd3], %f52;
$L__BB0_35:
	@%p21 bra 	$L__BB0_37;
	add.s32 	%r63, %r44, %r49;
	mul.wide.s32 	%rd51, %r63, 4;
	add.s64 	%rd52, %rd2, %rd51;
	ld.global.f32 	%f53, [%rd52];
	cvt.s64.s32 	%rd53, %r5;
	cvt.s64.s32 	%rd54, %r76;
	add.s64 	%rd55, %rd54, %rd53;
	shl.b64 	%rd56, %rd55, 2;
	add.s64 	%rd57, %rd1, %rd56;
	ld.global.f32 	%f54, [%rd57+4];
	ld.global.f32 	%f55, [%rd3];
	fma.rn.f32 	%f56, %f53, %f54, %f55;
	st.global.f32 	[%rd3], %f56;
$L__BB0_37:
	add.s32 	%r76, %r76, 2;
$L__BB0_38:
	and.b32  	%r64, %r49, 1;
	setp.eq.b32 	%p23, %r64, 1;
	not.pred 	%p24, %p23;
	@%p24 bra 	$L__BB0_41;
	mad.lo.s32 	%r47, %r76, %r49, %r3;
	add.s32 	%r48, %r76, %r5;
	not.pred 	%p25, %p1;
	@%p25 bra 	$L__BB0_41;
	mul.wide.s32 	%rd58, %r47, 4;
	add.s64 	%rd59, %rd2, %rd58;
	ld.global.f32 	%f57, [%rd59];
	mul.wide.s32 	%rd60, %r48, 4;
	add.s64 	%rd61, %rd1, %rd60;
	ld.global.f32 	%f58, [%rd61];
	ld.global.f32 	%f59, [%rd3];
	fma.rn.f32 	%f60, %f57, %f58, %f59;
	st.global.f32 	[%rd3], %f60;
$L__BB0_41:
	ret;

}


// ===== COMPILED SASS (sm_100) =====

	.target	sm_100

	.elftype	@"ET_EXEC"


//--------------------- .note.nv.tkinfo           --------------------------
	.section	.note.nv.tkinfo,"",@"SHT_NOTE"
	.sectionflags	@"SHF_NOTE_NV_TKINFO"
	.tkinfo
        /*0018*/ 	.word	0x00000002
        /*0030*/ 	.string	""
        /*0030*/ 	.string	"ptxas"
        /*0030*/ 	.string	"Cuda compilation tools, release 13.0, V13.0.88"
        /*0030*/ 	.string	"Build cuda_13.0.r13.0/compiler.36424714_0"
        /*0030*/ 	.string	"-arch sm_100 -m 64 "



//--------------------- .note.nv.cuinfo           --------------------------
	.section	.note.nv.cuinfo,"",@"SHT_NOTE"
	.sectionflags	@"SHF_NOTE_NV_CUINFO"
        /*0018*/ 	.short	0x0002
        /*001a*/ 	.short	0x0064
        /*001c*/ 	.short	0x0082
	.zero		2


//--------------------- .nv.info                  --------------------------
	.section	.nv.info,"",@"SHT_CUDA_INFO"
	.align	4


	//----- nvinfo : EIATTR_REGCOUNT
	.align		4
        /*0000*/ 	.byte	0x04, 0x2f
        /*0002*/ 	.short	(.L_1 - .L_0)
	.align		4
.L_0:
        /*0004*/ 	.word	index@(_Z7MatMultPfS_S_ii)
        /*0008*/ 	.word	0x00000020


	//----- nvinfo : EIATTR_FRAME_SIZE
	.align		4
.L_1:
        /*000c*/ 	.byte	0x04, 0x11
        /*000e*/ 	.short	(.L_3 - .L_2)
	.align		4
.L_2:
        /*0010*/ 	.word	index@(_Z7MatMultPfS_S_ii)
        /*0014*/ 	.word	0x00000000


	//----- nvinfo : EIATTR_MIN_STACK_SIZE
	.align		4
.L_3:
        /*0018*/ 	.byte	0x04, 0x12
        /*001a*/ 	.short	(.L_5 - .L_4)
	.align		4
.L_4:
        /*001c*/ 	.word	index@(_Z7MatMultPfS_S_ii)
        /*0020*/ 	.word	0x00000000
.L_5:


//--------------------- .nv.compat                --------------------------
	.section	.nv.compat,"",@"SHT_CUDA_COMPAT_INFO"
	.align	4
        /*0000*/ 	.byte	0x02, 0x09, 0x00, 0x00, 0x02, 0x02, 0x01, 0x00, 0x02, 0x05, 0x05, 0x00, 0x03, 0x07, 0x01, 0x01
        /*0010*/ 	.byte	0x02, 0x03, 0x00, 0x00, 0x02, 0x06, 0x01, 0x00, 0x04, 0x0b, 0x08, 0x00, 0x09, 0x00, 0x00, 0x00
        /*0020*/ 	.byte	0x00, 0x00, 0x00, 0x00


//--------------------- .nv.info._Z7MatMultPfS_S_ii --------------------------
	.section	.nv.info._Z7MatMultPfS_S_ii,"",@"SHT_CUDA_INFO"
	.sectionflags	@""
	.align	4


	//----- nvinfo : EIATTR_CUDA_API_VERSION
	.align		4
        /*0000*/ 	.byte	0x04, 0x37
        /*0002*/ 	.short	(.L_7 - .L_6)
.L_6:
        /*0004*/ 	.word	0x00000082


	//----- nvinfo : EIATTR_KPARAM_INFO
	.align		4
.L_7:
        /*0008*/ 	.byte	0x04, 0x17
        /*000a*/ 	.short	(.L_9 - .L_8)
.L_8:
        /*000c*/ 	.word	0x00000000
        /*0010*/ 	.short	0x0004
        /*0012*/ 	.short	0x001c
        /*0014*/ 	.byte	0x00, 0xf0, 0x11, 0x00


	//----- nvinfo : EIATTR_KPARAM_INFO
	.align		4
.L_9:
        /*0018*/ 	.byte	0x04, 0x17
        /*001a*/ 	.short	(.L_11 - .L_10)
.L_10:
        /*001c*/ 	.word	0x00000000
        /*0020*/ 	.short	0x0003
        /*0022*/ 	.short	0x0018
        /*0024*/ 	.byte	0x00, 0xf0, 0x11, 0x00


	//----- nvinfo : EIATTR_KPARAM_INFO
	.align		4
.L_11:
        /*0028*/ 	.byte	0x04, 0x17
        /*002a*/ 	.short	(.L_13 - .L_12)
.L_12:
        /*002c*/ 	.word	0x00000000
        /*0030*/ 	.short	0x0002
        /*0032*/ 	.short	0x0010
        /*0034*/ 	.byte	0x00, 0xf5, 0x21, 0x00


	//----- nvinfo : EIATTR_KPARAM_INFO
	.align		4
.L_13:
        /*0038*/ 	.byte	0x04, 0x17
        /*003a*/ 	.short	(.L_15 - .L_14)
.L_14:
        /*003c*/ 	.word	0x00000000
        /*0040*/ 	.short	0x0001
        /*0042*/ 	.short	0x0008
        /*0044*/ 	.byte	0x00, 0xf5, 0x21, 0x00


	//----- nvinfo : EIATTR_KPARAM_INFO
	.align		4
.L_15:
        /*0048*/ 	.byte	0x04, 0x17
        /*004a*/ 	.short	(.L_17 - .L_16)
.L_16:
        /*004c*/ 	.word	0x00000000
        /*0050*/ 	.short	0x0000
        /*0052*/ 	.short	0x0000
        /*0054*/ 	.byte	0x00, 0xf5, 0x21, 0x00


	//----- nvinfo : EIATTR_SPARSE_MMA_MASK
	.align		4
.L_17:
        /*0058*/ 	.byte	0x03, 0x50
        /*005a*/ 	.short	0x0000


	//----- nvinfo : EIATTR_MAXREG_COUNT
	.align		4
        /*005c*/ 	.byte	0x03, 0x1b
        /*005e*/ 	.short	0x00ff


	//----- nvinfo : EIATTR_MERCURY_ISA_VERSION
	.align		4
        /*0060*/ 	.byte	0x03, 0x5f
        /*0062*/ 	.short	0x0101


	//----- nvinfo : EIATTR_VRC_CTA_INIT_COUNT
	.align		4
        /*0064*/ 	.byte	0x02, 0x4a
	.zero		1
	.zero		1


	//----- nvinfo : EIATTR_EXIT_INSTR_OFFSETS
	.align		4
        /*0068*/ 	.byte	0x04, 0x1c
        /*006a*/ 	.short	(.L_19 - .L_18)


	//   ....[0]....
.L_18:
        /*006c*/ 	.word	0x00000060


	//   ....[1]....
        /*0070*/ 	.word	0x00000720


	//   ....[2]....
        /*0074*/ 	.word	0x00000a60


	//   ....[3]....
        /*0078*/ 	.word	0x00000c50


	//   ....[4]....
        /*007c*/ 	.word	0x00000c60


	//   ....[5]....
        /*0080*/ 	.word	0x00000d20


	//----- nvinfo : EIATTR_CRS_STACK_SIZE
	.align		4
.L_19:
        /*0084*/ 	.byte	0x04, 0x1e
        /*0086*/ 	.short	(.L_21 - .L_20)
.L_20:
        /*0088*/ 	.word	0x00000000


	//----- nvinfo : EIATTR_CBANK_PARAM_SIZE
	.align		4
.L_21:
        /*008c*/ 	.byte	0x03, 0x19
        /*008e*/ 	.short	0x0020


	//----- nvinfo : EIATTR_PARAM_CBANK
	.align		4
        /*0090*/ 	.byte	0x04, 0x0a
        /*0092*/ 	.short	(.L_23 - .L_22)
	.align		4
.L_22:
        /*0094*/ 	.word	index@(.nv.constant0._Z7MatMultPfS_S_ii)
        /*0098*/ 	.short	0x0380
        /*009a*/ 	.short	0x0020


	//----- nvinfo : EIATTR_SW_WAR
	.align		4
.L_23:
        /*009c*/ 	.byte	0x04, 0x36
        /*009e*/ 	.short	(.L_25 - .L_24)
.L_24:
        /*00a0*/ 	.word	0x00000008
.L_25:


//--------------------- .nv.callgraph             --------------------------
	.section	.nv.callgraph,"",@"SHT_CUDA_CALLGRAPH"
	.align	4
	.sectionentsize	8
	.align		4
        /*0000*/ 	.word	0x00000000
	.align		4
        /*0004*/ 	.word	0xffffffff
	.align		4
        /*0008*/ 	.word	0x00000000
	.align		4
        /*000c*/ 	.word	0xfffffffe
	.align		4
        /*0010*/ 	.word	0x00000000
	.align		4
        /*0014*/ 	.word	0xfffffffd
	.align		4
        /*0018*/ 	.word	0x00000000
	.align		4
        /*001c*/ 	.word	0xfffffffc


//--------------------- .text._Z7MatMultPfS_S_ii  --------------------------
	.section	.text._Z7MatMultPfS_S_ii,"ax",@progbits
	.align	128
        .global         _Z7MatMultPfS_S_ii
        .type           _Z7MatMultPfS_S_ii,@function
        .size           _Z7MatMultPfS_S_ii,(.L_x_9 - _Z7MatMultPfS_S_ii)
        .other          _Z7MatMultPfS_S_ii,@"STO_CUDA_ENTRY STV_DEFAULT"
_Z7MatMultPfS_S_ii:
.text._Z7MatMultPfS_S_ii:
[----:B------:R-:W-:Y:S01]  /*0000*/  LDC R1, c[0x0][0x37c] ;  /* 0x0000df00ff017b82 */ /* 0x000fe20000000800 */
[----:B------:R-:W0:Y:S01]  /*0010*/  LDCU.64 UR6, c[0x0][0x398] ;  /* 0x00007300ff0677ac */ /* 0x000e220008000a00 */
[----:B------:R-:W1:Y:S01]  /*0020*/  S2R R0, SR_CTAID.Y ;  /* 0x0000000000007919 */ /* 0x000e620000002600 */
[----:B------:R-:W2:Y:S01]  /*0030*/  S2R R3, SR_TID.Y ;  /* 0x0000000000037919 */ /* 0x000ea20000002200 */
[----:B0-----:R-:W-:-:S04]  /*0040*/  MOV R24, UR6 ;  /* 0x0000000600187c02 */ /* 0x001fc80008000f00 */
[----:B------:R-:W-:-:S13]  /*0050*/  ISETP.GE.AND P0, PT, R24, 0x1, PT ;  /* 0x000000011800780c */ /* 0x000fda0003f06270 */
[----:B-12---:R-:W-:Y:S05]  /*0060*/  @!P0 EXIT ;  /* 0x000000000000894d */ /* 0x006fea0003800000 */
[----:B------:R-:W0:Y:S01]  /*0070*/  S2R R8, SR_CTAID.X ;  /* 0x0000000000087919 */ /* 0x000e220000002500 */
[----:B------:R-:W1:Y:S01]  /*0080*/  LDC.64 R12, c[0x0][0x390] ;  /* 0x0000e400ff0c7b82 */ /* 0x000e620000000a00 */
[----:B------:R-:W-:Y:S01]  /*0090*/  ISETP.GE.U32.AND P2, PT, R24, 0x8, PT ;  /* 0x000000081800780c */ /* 0x000fe20003f46070 */
[----:B------:R-:W-:Y:S01]  /*00a0*/  IMAD R0, R0, UR7, R3 ;  /* 0x0000000700007c24 */ /* 0x000fe2000f8e0203 */
[----:B------:R-:W0:Y:S01]  /*00b0*/  S2R R19, SR_TID.X ;  /* 0x0000000000137919 */ /* 0x000e220000002100 */
[----:B------:R-:W-:Y:S01]  /*00c0*/  LOP3.LUT R2, R24, 0x7, RZ, 0xc0, !PT ;  /* 0x0000000718027812 */ /* 0x000fe200078ec0ff */
[----:B------:R-:W2:Y:S01]  /*00d0*/  LDCU.64 UR4, c[0x0][0x358] ;  /* 0x00006b00ff0477ac */ /* 0x000ea20008000a00 */
[----:B------:R-:W-:Y:S02]  /*00e0*/  IMAD R4, R0, R24, RZ ;  /* 0x0000001800047224 */ /* 0x000fe400078e02ff */
[----:B------:R-:W-:Y:S01]  /*00f0*/  ISETP.NE.AND P1, PT, R2, RZ, PT ;  /* 0x000000ff0200720c */ /* 0x000fe20003f25270 */
[----:B0-----:R-:W-:-:S05]  /*0100*/  IMAD R3, R8, UR7, R19 ;  /* 0x0000000708037c24 */ /* 0x001fca000f8e0213 */
[C---:B------:R-:W-:Y:S02]  /*0110*/  VIMNMX R5, PT, PT, R3.reuse, R0, !PT ;  /* 0x0000000003057248 */ /* 0x040fe40007fe0100 */
[----:B------:R-:W-:Y:S02]  /*0120*/  IADD3 R7, PT, PT, R3, R4, RZ ;  /* 0x0000000403077210 */ /* 0x000fe40007ffe0ff */
[----:B------:R-:W-:Y:S01]  /*0130*/  ISETP.GE.AND P0, PT, R5, R24, PT ;  /* 0x000000180500720c */ /* 0x000fe20003f06270 */
[----:B------:R-:W-:Y:S02]  /*0140*/  HFMA2 R5, -RZ, RZ, 0, 0 ;  /* 0x00000000ff057431 */ /* 0x000fe400000001ff */
[----:B-1----:R-:W-:Y:S01]  /*0150*/  IMAD.WIDE R12, R7, 0x4, R12 ;  /* 0x00000004070c7825 */ /* 0x002fe200078e020c */
[----:B--2---:R-:W-:Y:S09]  /*0160*/  @!P2 BRA `(.L_x_0) ;  /* 0x00000004006ca947 */ /* 0x004ff20003800000 */
[----:B------:R-:W0:Y:S01]  /*0170*/  LDC.64 R6, c[0x0][0x388] ;  /* 0x0000e200ff067b82 */ /* 0x000e220000000a00 */
[----:B------:R-:W-:Y:S01]  /*0180*/  IADD3 R19, PT, PT, R19, R24, RZ ;  /* 0x0000001813137210 */ /* 0x000fe20007ffe0ff */
[C-C-:B------:R-:W-:Y:S01]  /*0190*/  IMAD R0, R24.reuse, 0x7, R3.reuse ;  /* 0x0000000718007824 */ /* 0x140fe200078e0203 */
[C---:B------:R-:W-:Y:S01]  /*01a0*/  LOP3.LUT R5, R24.reuse, 0x7ffffff8, RZ, 0xc0, !PT ;  /* 0x7ffffff818057812 */ /* 0x040fe200078ec0ff */
[----:B------:R-:W-:Y:S01]  /*01b0*/  IMAD R9, R24, 0x6, R3 ;  /* 0x0000000618097824 */ /* 0x000fe200078e0203 */
[----:B------:R-:W-:Y:S01]  /*01c0*/  MOV R23, R3 ;  /* 0x0000000300177202 */ /* 0x000fe20000000f00 */
[----:B------:R-:W-:Y:S01]  /*01d0*/  IMAD R19, R8, UR7, R19 ;  /* 0x0000000708137c24 */ /* 0x000fe2000f8e0213 */
[----:B------:R-:W-:Y:S01]  /*01e0*/  MOV R8, R4 ;  /* 0x0000000400087202 */ /* 0x000fe20000000f00 */
[C-C-:B------:R-:W-:Y:S02]  /*01f0*/  IMAD R10, R24.reuse, 0x5, R3.reuse ;  /* 0x00000005180a7824 */ /* 0x140fe400078e0203 */
[----:B------:R-:W-:-:S02]  /*0200*/  IMAD R11, R24, 0x4, R3 ;  /* 0x00000004180b7824 */ /* 0x000fc400078e0203 */
[----:B------:R-:W-:Y:S02]  /*0210*/  IMAD R18, R24, 0x3, R3 ;  /* 0x0000000318127824 */ /* 0x000fe400078e0203 */
[----:B0-----:R-:W-:-:S03]  /*0220*/  IMAD.WIDE R6, R4, 0x4, R6 ;  /* 0x0000000404067825 */ /* 0x001fc600078e0206 */
[----:B------:R-:W-:Y:S02]  /*0230*/  IADD3 R22, P2, PT, R6, 0x10, RZ ;  /* 0x0000001006167810 */ /* 0x000fe40007f5e0ff */
[----:B------:R-:W-:Y:S02]  /*0240*/  IADD3 R6, PT, PT, -R5, RZ, RZ ;  /* 0x000000ff05067210 */ /* 0x000fe40007ffe1ff */
[----:B------:R-:W-:Y:S02]  /*0250*/  IADD3.X R25, PT, PT, RZ, R7, RZ, P2, !PT ;  /* 0x00000007ff197210 */ /* 0x000fe400017fe4ff */
[----:B------:R-:W-:-:S07]  /*0260*/  LEA R7, R24, R3, 0x1 ;  /* 0x0000000318077211 */ /* 0x000fce00078e08ff */
.L_x_1:
[----:B------:R-:W0:Y:S01]  /*0270*/  LDC.64 R16, c[0x0][0x380] ;  /* 0x0000e000ff107b82 */ /* 0x000e220000000a00 */
[----:B------:R-:W2:Y:S07]  /*0280*/  @!P0 LDG.E R27, desc[UR4][R12.64] ;  /* 0x000000040c1b8981 */ /* 0x000eae000c1e1900 */
[----:B------:R-:W1:Y:S08]  /*0290*/  LDC.64 R14, c[0x0][0x388] ;  /* 0x0000e200ff0e7b82 */ /* 0x000e700000000a00 */
[----:B------:R-:W3:Y:S01]  /*02a0*/  @!P0 LDC.64 R20, c[0x0][0x380] ;  /* 0x0000e000ff148b82 */ /* 0x000ee20000000a00 */
[----:B0-----:R-:W-:-:S06]  /*02b0*/  @!P0 IMAD.WIDE R16, R23, 0x4, R16 ;  /* 0x0000000417108825 */ /* 0x001fcc00078e0210 */
[----:B------:R-:W2:Y:S01]  /*02c0*/  @!P0 LDG.E R16, desc[UR4][R16.64] ;  /* 0x0000000410108981 */ /* 0x000ea2000c1e1900 */
[----:B-1----:R-:W-:-:S06]  /*02d0*/  @!P0 IMAD.WIDE R14, R8, 0x4, R14 ;  /* 0x00000004080e8825 */ /* 0x002fcc00078e020e */
[----:B------:R0:W2:Y:S01]  /*02e0*/  @!P0 LDG.E R15, desc[UR4][R14.64] ;  /* 0x000000040e0f8981 */ /* 0x0000a2000c1e1900 */
[----:B---3--:R-:W-:-:S04]  /*02f0*/  @!P0 IMAD.WIDE R20, R19, 0x4, R20 ;  /* 0x0000000413148825 */ /* 0x008fc800078e0214 */
[----:B0-----:R-:W-:Y:S02]  /*0300*/  IMAD.MOV.U32 R14, RZ, RZ, R22 ;  /* 0x000000ffff0e7224 */ /* 0x001fe400078e0016 */
[----:B--2---:R-:W-:Y:S01]  /*0310*/  @!P0 FFMA R29, R16, R15, R27 ;  /* 0x0000000f101d8223 */ /* 0x004fe2000000001b */
[----:B------:R-:W-:Y:S01]  /*0320*/  MOV R15, R25 ;  /* 0x00000019000f7202 */ /* 0x000fe20000000f00 */
[----:B------:R-:W0:Y:S03]  /*0330*/  @!P0 LDC.64 R16, c[0x0][0x380] ;  /* 0x0000e000ff108b82 */ /* 0x000e260000000a00 */
[----:B------:R1:W-:Y:S04]  /*0340*/  @!P0 STG.E desc[UR4][R12.64], R29 ;  /* 0x0000001d0c008986 */ /* 0x0003e8000c101904 */
[----:B------:R-:W2:Y:S01]  /*0350*/  @!P0 LDG.E R20, desc[UR4][R20.64] ;  /* 0x0000000414148981 */ /* 0x000ea2000c1e1900 */
[----:B------:R-:W3:Y:S03]  /*0360*/  @!P0 LDC.64 R24, c[0x0][0x380] ;  /* 0x0000e000ff188b82 */ /* 0x000ee60000000a00 */
[----:B------:R-:W2:Y:S04]  /*0370*/  @!P0 LDG.E R27, desc[UR4][R14.64+-0xc] ;  /* 0xfffff4040e1b8981 */ /* 0x000ea8000c1e1900 */
[----:B------:R-:W2:Y:S02]  /*0380*/  @!P0 LDG.E R22, desc[UR4][R12.64] ;  /* 0x000000040c168981 */ /* 0x000ea4000c1e1900 */
[----:B--2---:R-:W-:Y:S01]  /*0390*/  @!P0 FFMA R22, R20, R27, R22 ;  /* 0x0000001b14168223 */ /* 0x004fe20000000016 */
[----:B---3--:R-:W-:-:S04]  /*03a0*/  @!P0 IMAD.WIDE R26, R7, 0x4, R24 ;  /* 0x00000004071a8825 */ /* 0x008fc800078e0218 */
[----:B------:R2:W-:Y:S04]  /*03b0*/  @!P0 STG.E desc[UR4][R12.64], R22 ;  /* 0x000000160c008986 */ /* 0x0005e8000c101904 */
[----:B------:R-:W1:Y:S04]  /*03c0*/  @!P0 LDG.E R26, desc[UR4][R26.64] ;  /* 0x000000041a1a8981 */ /* 0x000e68000c1e1900 */
[----:B------:R-:W1:Y:S04]  /*03d0*/  @!P0 LDG.E R25, desc[UR4][R14.64+-0x8] ;  /* 0xfffff8040e198981 */ /* 0x000e68000c1e1900 */
[----:B------:R-:W1:Y:S02]  /*03e0*/  @!P0 LDG.E R24, desc[UR4][R12.64] ;  /* 0x000000040c188981 */ /* 0x000e64000c1e1900 */
[----:B-1----:R-:W-:Y:S01]  /*03f0*/  @!P0 FFMA R29, R26, R25, R24 ;  /* 0x000000191a1d8223 */ /* 0x002fe20000000018 */
[----:B0-----:R-:W-:-:S02]  /*0400*/  @!P0 IMAD.WIDE R24, R18, 0x4, R16 ;  /* 0x0000000412188825 */ /* 0x001fc400078e0210 */
[----:B------:R-:W0:Y:S02]  /*0410*/  @!P0 LDC.64 R16, c[0x0][0x380] ;  /* 0x0000e000ff108b82 */ /* 0x000e240000000a00 */
[----:B------:R1:W-:Y:S04]  /*0420*/  @!P0 STG.E desc[UR4][R12.64], R29 ;  /* 0x0000001d0c008986 */ /* 0x0003e8000c101904 */
[----:B------:R-:W3:Y:S04]  /*0430*/  @!P0 LDG.E R24, desc[UR4][R24.64] ;  /* 0x0000000418188981 */ /* 0x000ee8000c1e1900 */
[----:B------:R-:W3:Y:S04]  /*0440*/  @!P0 LDG.E R21, desc[UR4][R14.64+-0x4] ;  /* 0xfffffc040e158981 */ /* 0x000ee8000c1e1900 */
[----:B------:R-:W3:Y:S02]  /*0450*/  @!P0 LDG.E R20, desc[UR4][R12.64] ;  /* 0x000000040c148981 */ /* 0x000ee4000c1e1900 */
[----:B---3--:R-:W-:Y:S01]  /*0460*/  @!P0 FFMA R27, R24, R21, R20 ;  /* 0x00000015181b8223 */ /* 0x008fe20000000014 */
[----:B0-----:R-:W-:-:S02]  /*0470*/  @!P0 IMAD.WIDE R20, R11, 0x4, R16 ;  /* 0x000000040b148825 */ /* 0x001fc400078e0210 */
[----:B------:R-:W0:Y:S02]  /*0480*/  @!P0 LDC.64 R16, c[0x0][0x380] ;  /* 0x0000e000ff108b82 */ /* 0x000e240000000a00 */
[----:B------:R3:W-:Y:S04]  /*0490*/  @!P0 STG.E desc[UR4][R12.64], R27 ;  /* 0x0000001b0c008986 */ /* 0x0007e8000c101904 */
[----:B------:R-:W1:Y:S04]  /*04a0*/  @!P0 LDG.E R20, desc[UR4][R20.64] ;  /* 0x0000000414148981 */ /* 0x000e68000c1e1900 */
[----:B--2---:R-:W1:Y:S04]  /*04b0*/  @!P0 LDG.E R22, desc[UR4][R14.64] ;  /* 0x000000040e168981 */ /* 0x004e68000c1e1900 */
[----:B------:R-:W1:Y:S01]  /*04c0*/  @!P0 LDG.E R26, desc[UR4][R12.64] ;  /* 0x000000040c1a8981 */ /* 0x000e62000c1e1900 */
[----:B0-----:R-:W-:-:S02]  /*04d0*/  @!P0 IMAD.WIDE R24, R10, 0x4, R16 ;  /* 0x000000040a188825 */ /* 0x001fc400078e0210 */
[----:B------:R-:W0:Y:S02]  /*04e0*/  @!P0 LDC.64 R16, c[0x0][0x380] ;  /* 0x0000e000ff108b82 */ /* 0x000e240000000a00 */
[----:B-1----:R-:W-:-:S05]  /*04f0*/  @!P0 FFMA R29, R20, R22, R26 ;  /* 0x00000016141d8223 */ /* 0x002fca000000001a */
[----:B------:R1:W-:Y:S04]  /*0500*/  @!P0 STG.E desc[UR4][R12.64], R29 ;  /* 0x0000001d0c008986 */ /* 0x0003e8000c101904 */
[----:B------:R-:W3:Y:S04]  /*0510*/  @!P0 LDG.E R24, desc[UR4][R24.64] ;  /* 0x0000000418188981 */ /* 0x000ee8000c1e1900 */
[----:B------:R-:W3:Y:S04]  /*0520*/  @!P0 LDG.E R22, desc[UR4][R14.64+0x4] ;  /* 0x000004040e168981 */ /* 0x000ee8000c1e1900 */
[----:B------:R-:W3:Y:S01]  /*0530*/  @!P0 LDG.E R26, desc[UR4][R12.64] ;  /* 0x000000040c1a8981 */ /* 0x000ee2000c1e1900 */
[----:B0-----:R-:W-:-:S02]  /*0540*/  @!P0 IMAD.WIDE R20, R9, 0x4, R16 ;  /* 0x0000000409148825 */ /* 0x001fc400078e0210 */
[----:B------:R-:W0:Y:S02]  /*0550*/  @!P0 LDC.64 R16, c[0x0][0x380] ;  /* 0x0000e000ff108b82 */ /* 0x000e240000000a00 */
[----:B---3--:R-:W-:Y:S01]  /*0560*/  @!P0 FFMA R27, R24, R22, R26 ;  /* 0x00000016181b8223 */ /* 0x008fe2000000001a */
[----:B0-----:R-:W-:-:S05]  /*0570*/  @!P0 IMAD.WIDE R16, R0, 0x4, R16 ;  /* 0x0000000400108825 */ /* 0x001fca00078e0210 */
[----:B------:R-:W0:Y:S01]  /*0580*/  LDC R24, c[0x0][0x398] ;  /* 0x0000e600ff187b82 */ /* 0x000e220000000800 */
[----:B------:R2:W-:Y:S04]  /*0590*/  @!P0 STG.E desc[UR4][R12.64], R27 ;  /* 0x0000001b0c008986 */ /* 0x0005e8000c101904 */
[----:B------:R-:W1:Y:S04]  /*05a0*/  @!P0 LDG.E R20, desc[UR4][R20.64] ;  /* 0x0000000414148981 */ /* 0x000e68000c1e1900 */
[----:B------:R-:W1:Y:S04]  /*05b0*/  @!P0 LDG.E R22, desc[UR4][R14.64+0x8] ;  /* 0x000008040e168981 */ /* 0x000e68000c1e1900 */
[----:B------:R-:W1:Y:S02]  /*05c0*/  @!P0 LDG.E R26, desc[UR4][R12.64] ;  /* 0x000000040c1a8981 */ /* 0x000e64000c1e1900 */
[----:B-1----:R-:W-:-:S05]  /*05d0*/  @!P0 FFMA R29, R20, R22, R26 ;  /* 0x00000016141d8223 */ /* 0x002fca000000001a */
[----:B------:R2:W-:Y:S04]  /*05e0*/  @!P0 STG.E desc[UR4][R12.64], R29 ;  /* 0x0000001d0c008986 */ /* 0x0005e8000c101904 */
[----:B------:R-:W3:Y:S04]  /*05f0*/  @!P0 LDG.E R16, desc[UR4][R16.64] ;  /* 0x0000000410108981 */ /* 0x000ee8000c1e1900 */
[----:B------:R-:W3:Y:S04]  /*0600*/  @!P0 LDG.E R25, desc[UR4][R14.64+0xc] ;  /* 0x00000c040e198981 */ /* 0x000ee8000c1e1900 */
[----:B------:R-:W3:Y:S01]  /*0610*/  @!P0 LDG.E R22, desc[UR4][R12.64] ;  /* 0x000000040c168981 */ /* 0x000ee2000c1e1900 */
[----:B------:R-:W-:Y:S01]  /*0620*/  IADD3 R6, PT, PT, R6, 0x8, RZ ;  /* 0x0000000806067810 */ /* 0x000fe20007ffe0ff */
[----:B0-----:R-:W-:Y:S01]  /*0630*/  IMAD R23, R24, 0x8, R23 ;  /* 0x0000000818177824 */ /* 0x001fe200078e0217 */
[----:B------:R-:W-:Y:S01]  /*0640*/  IADD3 R8, PT, PT, R8, 0x8, RZ ;  /* 0x0000000808087810 */ /* 0x000fe20007ffe0ff */
[C---:B------:R-:W-:Y:S01]  /*0650*/  IMAD R18, R24.reuse, 0x8, R18 ;  /* 0x0000000818127824 */ /* 0x040fe200078e0212 */
[----:B------:R-:W-:-:S02]  /*0660*/  LEA R0, R24, R0, 0x3 ;  /* 0x0000000018007211 */ /* 0x000fc400078e18ff */
[C---:B------:R-:W-:Y:S02]  /*0670*/  LEA R9, R24.reuse, R9, 0x3 ;  /* 0x0000000918097211 */ /* 0x040fe400078e18ff */
[C---:B------:R-:W-:Y:S02]  /*0680*/  LEA R10, R24.reuse, R10, 0x3 ;  /* 0x0000000a180a7211 */ /* 0x040fe400078e18ff */
[C---:B------:R-:W-:Y:S02]  /*0690*/  LEA R11, R24.reuse, R11, 0x3 ;  /* 0x0000000b180b7211 */ /* 0x040fe400078e18ff */
[C---:B------:R-:W-:Y:S02]  /*06a0*/  LEA R19, R24.reuse, R19, 0x3 ;  /* 0x0000001318137211 */ /* 0x040fe400078e18ff */
[----:B------:R-:W-:Y:S01]  /*06b0*/  LEA R7, R24, R7, 0x3 ;  /* 0x0000000718077211 */ /* 0x000fe200078e18ff */
[----:B---3--:R-:W-:Y:S01]  /*06c0*/  @!P0 FFMA R21, R16, R25, R22 ;  /* 0x0000001910158223 */ /* 0x008fe20000000016 */
[----:B------:R-:W-:-:S04]  /*06d0*/  IADD3 R22, P2, PT, R14, 0x20, RZ ;  /* 0x000000200e167810 */ /* 0x000fc80007f5e0ff */
[----:B------:R2:W-:Y:S01]  /*06e0*/  @!P0 STG.E desc[UR4][R12.64], R21 ;  /* 0x000000150c008986 */ /* 0x0005e2000c101904 */
[----:B------:R-:W-:Y:S02]  /*06f0*/  IADD3.X R25, PT, PT, RZ, R15, RZ, P2, !PT ;  /* 0x0000000fff197210 */ /* 0x000fe400017fe4ff */
[----:B------:R-:W-:-:S13]  /*0700*/  ISETP.NE.AND P2, PT, R6, RZ, PT ;  /* 0x000000ff0600720c */ /* 0x000fda0003f45270 */
[----:B--2---:R-:W-:Y:S05]  /*0710*/  @P2 BRA `(.L_x_1) ;  /* 0xfffffff800d42947 */ /* 0x004fea000383ffff */
.L_x_0:
[----:B------:R-:W-:Y:S05]  /*0720*/  @!P1 EXIT ;  /* 0x000000000000994d */ /* 0x000fea0003800000 */
[----:B------:R-:W-:Y:S02]  /*0730*/  ISETP.GE.U32.AND P1, PT, R2, 0x4, PT ;  /* 0x000000040200780c */ /* 0x000fe40003f26070 */
[----:B------:R-:W-:-:S11]  /*0740*/  LOP3.LUT R0, R24, 0x3, RZ, 0xc0, !PT ;  /* 0x0000000318007812 */ /* 0x000fd600078ec0ff */
[----:B------:R-:W-:Y:S05]  /*0750*/  @!P1 BRA `(.L_x_2) ;  /* 0x0000000000bc9947 */ /* 0x000fea0003800000 */
[----:B------:R-:W0:Y:S01]  /*0760*/  LDC.64 R14, c[0x0][0x388] ;  /* 0x0000e200ff0e7b82 */ /* 0x000e220000000a00 */
[----:B------:R-:W-:Y:S01]  /*0770*/  @!P0 IADD3 R7, PT, PT, R4, R5, RZ ;  /* 0x0000000504078210 */ /* 0x000fe20007ffe0ff */
[----:B------:R-:W-:Y:S01]  /*0780*/  IMAD R19, R5, R24, R3 ;  /* 0x0000001805137224 */ /* 0x000fe200078e0203 */
[----:B------:R-:W2:Y:S01]  /*0790*/  @!P0 LDG.E R17, desc[UR4][R12.64] ;  /* 0x000000040c118981 */ /* 0x000ea2000c1e1900 */
[----:B------:R-:W1:Y:S04]  /*07a0*/  LDCU.64 UR6, c[0x0][0x388] ;  /* 0x00007100ff0677ac */ /* 0x000e680008000a00 */
[----:B------:R-:W3:Y:S08]  /*07b0*/  LDC.64 R10, c[0x0][0x380] ;  /* 0x0000e000ff0a7b82 */ /* 0x000ef00000000a00 */
[----:B------:R-:W4:Y:S01]  /*07c0*/  @!P0 LDC.64 R8, c[0x0][0x380] ;  /* 0x0000e000ff088b82 */ /* 0x000f220000000a00 */
[----:B0-----:R-:W-:-:S06]  /*07d0*/  @!P0 IMAD.WIDE R14, R7, 0x4, R14 ;  /* 0x00000004070e8825 */ /* 0x001fcc00078e020e */
[----:B------:R-:W2:Y:S01]  /*07e0*/  @!P0 LDG.E R15, desc[UR4][R14.64] ;  /* 0x000000040e0f8981 */ /* 0x000ea2000c1e1900 */
[----:B---3--:R-:W-:-:S06]  /*07f0*/  @!P0 IMAD.WIDE R10, R19, 0x4, R10 ;  /* 0x00000004130a8825 */ /* 0x008fcc00078e020a */
[----:B------:R-:W2:Y:S01]  /*0800*/  @!P0 LDG.E R10, desc[UR4][R10.64] ;  /* 0x000000040a0a8981 */ /* 0x000ea2000c1e1900 */
[C---:B------:R-:W-:Y:S02]  /*0810*/  IADD3 R2, P1, PT, R4.reuse, R5, RZ ;  /* 0x0000000504027210 */ /* 0x040fe40007f3e0ff */
[----:B------:R-:W-:Y:S02]  /*0820*/  IADD3 R19, PT, PT, R19, R24, RZ ;  /* 0x0000001813137210 */ /* 0x000fe40007ffe0ff */
[----:B------:R-:W-:Y:S02]  /*0830*/  LEA.HI.X.SX32 R7, R4, RZ, 0x1, P1 ;  /* 0x000000ff04077211 */ /* 0x000fe400008f0eff */
[----:B-1----:R-:W-:Y:S01]  /*0840*/  LEA R6, P1, R2, UR6, 0x2 ;  /* 0x0000000602067c11 */ /* 0x002fe2000f8210ff */
[----:B----4-:R-:W-:-:S03]  /*0850*/  @!P0 IMAD.WIDE R8, R19, 0x4, R8 ;  /* 0x0000000413088825 */ /* 0x010fc600078e0208 */
[----:B------:R-:W-:Y:S01]  /*0860*/  LEA.HI.X R7, R2, UR7, R7, 0x2, P1 ;  /* 0x0000000702077c11 */ /* 0x000fe200088f1407 */
[----:B--2---:R-:W-:-:S05]  /*0870*/  @!P0 FFMA R17, R10, R15, R17 ;  /* 0x0000000f0a118223 */ /* 0x004fca0000000011 */
[----:B------:R0:W-:Y:S04]  /*0880*/  @!P0 STG.E desc[UR4][R12.64], R17 ;  /* 0x000000110c008986 */ /* 0x0001e8000c101904 */
[----:B------:R-:W2:Y:S04]  /*0890*/  @!P0 LDG.E R8, desc[UR4][R8.64] ;  /* 0x0000000408088981 */ /* 0x000ea8000c1e1900 */
[----:B------:R-:W2:Y:S04]  /*08a0*/  @!P0 LDG.E R15, desc[UR4][R12.64] ;  /* 0x000000040c0f8981 */ /* 0x000ea8000c1e1900 */
[----:B------:R-:W2:Y:S01]  /*08b0*/  @!P0 LDG.E R11, desc[UR4][R6.64+0x4] ;  /* 0x00000404060b8981 */ /* 0x000ea2000c1e1900 */
[----:B------:R-:W-:Y:S01]  /*08c0*/  BSSY.RECONVERGENT B0, `(.L_x_3) ;  /* 0x000000c000007945 */ /* 0x000fe20003800200 */
[----:B------:R-:W-:Y:S01]  /*08d0*/  IADD3 R19, PT, PT, R19, R24, RZ ;  /* 0x0000001813137210 */ /* 0x000fe20007ffe0ff */
[----:B--2---:R-:W-:-:S05]  /*08e0*/  @!P0 FFMA R11, R8, R11, R15 ;  /* 0x0000000b080b8223 */ /* 0x004fca000000000f */
[----:B------:R0:W-:Y:S01]  /*08f0*/  @!P0 STG.E desc[UR4][R12.64], R11 ;  /* 0x0000000b0c008986 */ /* 0x0001e2000c101904 */
[----:B------:R-:W-:Y:S05]  /*0900*/  @P0 BRA `(.L_x_4) ;  /* 0x00000000001c0947 */ /* 0x000fea0003800000 */
[----:B------:R-:W1:Y:S01]  /*0910*/  LDC.64 R8, c[0x0][0x380] ;  /* 0x0000e000ff087b82 */ /* 0x000e620000000a00 */
[----:B0-----:R-:W2:Y:S04]  /*0920*/  LDG.E R11, desc[UR4][R6.64+0x8] ;  /* 0x00000804060b7981 */ /* 0x001ea8000c1e1900 */
[----:B------:R-:W2:Y:S01]  /*0930*/  LDG.E R15, desc[UR4][R12.64] ;  /* 0x000000040c0f7981 */ /* 0x000ea2000c1e1900 */
[----:B-1----:R-:W-:-:S06]  /*0940*/  IMAD.WIDE R8, R19, 0x4, R8 ;  /* 0x0000000413087825 */ /* 0x002fcc00078e0208 */
[----:B------:R-:W2:Y:S02]  /*0950*/  LDG.E R8, desc[UR4][R8.64] ;  /* 0x0000000408087981 */ /* 0x000ea4000c1e1900 */
[----:B--2---:R-:W-:-:S05]  /*0960*/  FFMA R11, R8, R11, R15 ;  /* 0x0000000b080b7223 */ /* 0x004fca000000000f */
[----:B------:R1:W-:Y:S02]  /*0970*/  STG.E desc[UR4][R12.64], R11 ;  /* 0x0000000b0c007986 */ /* 0x0003e4000c101904 */
.L_x_4:
[----:B------:R-:W-:Y:S05]  /*0980*/  BSYNC.RECONVERGENT B0 ;  /* 0x0000000000007941 */ /* 0x000fea0003800200 */
.L_x_3:
[----:B------:R-:W-:Y:S04]  /*0990*/  BSSY.RECONVERGENT B0, `(.L_x_5) ;  /* 0x000000a000007945 */ /* 0x000fe80003800200 */
[----:B------:R-:W-:Y:S05]  /*09a0*/  @P0 BRA `(.L_x_6) ;  /* 0x0000000000200947 */ /* 0x000fea0003800000 */
[----:B------:R-:W2:Y:S01]  /*09b0*/  LDC.64 R8, c[0x0][0x380] ;  /* 0x0000e000ff087b82 */ /* 0x000ea20000000a00 */
[----:B01----:R-:W-:Y:S01]  /*09c0*/  IMAD.IADD R11, R19, 0x1, R24 ;  /* 0x00000001130b7824 */ /* 0x003fe200078e0218 */
[----:B------:R-:W3:Y:S03]  /*09d0*/  LDG.E R7, desc[UR4][R6.64+0xc] ;  /* 0x00000c0406077981 */ /* 0x000ee6000c1e1900 */
[----:B--2---:R-:W-:Y:S02]  /*09e0*/  IMAD.WIDE R8, R11, 0x4, R8 ;  /* 0x000000040b087825 */ /* 0x004fe400078e0208 */
[----:B------:R-:W3:Y:S04]  /*09f0*/  LDG.E R11, desc[UR4][R12.64] ;  /* 0x000000040c0b7981 */ /* 0x000ee8000c1e1900 */
[----:B------:R-:W3:Y:S02]  /*0a00*/  LDG.E R8, desc[UR4][R8.64] ;  /* 0x0000000408087981 */ /* 0x000ee4000c1e1900 */
[----:B---3--:R-:W-:-:S05]  /*0a10*/  FFMA R11, R8, R7, R11 ;  /* 0x00000007080b7223 */ /* 0x008fca000000000b */
[----:B------:R2:W-:Y:S02]  /*0a20*/  STG.E desc[UR4][R12.64], R11 ;  /* 0x0000000b0c007986 */ /* 0x0005e4000c101904 */
.L_x_6:
[----:B------:R-:W-:Y:S05]  /*0a30*/  BSYNC.RECONVERGENT B0 ;  /* 0x0000000000007941 */ /* 0x000fea0003800200 */
.L_x_5:
[----:B------:R-:W-:-:S07]  /*0a40*/  IADD3 R5, PT, PT, R5, 0x4, RZ ;  /* 0x0000000405057810 */ /* 0x000fce0007ffe0ff */
.L_x_2:
[----:B------:R-:W-:-:S13]  /*0a50*/  ISETP.NE.AND P1, PT, R0, RZ, PT ;  /* 0x000000ff0000720c */ /* 0x000fda0003f25270 */
[----:B------:R-:W-:Y:S05]  /*0a60*/  @!P1 EXIT ;  /* 0x000000000000994d */ /* 0x000fea0003800000 */
[----:B------:R-:W-:Y:S02]  /*0a70*/  ISETP.NE.AND P2, PT, R0, 0x1, PT ;  /* 0x000000010000780c */ /* 0x000fe40003f45270 */
[----:B------:R-:W-:-:S04]  /*0a80*/  LOP3.LUT R2, R24, 0x1, RZ, 0xc0, !PT ;  /* 0x0000000118027812 */ /* 0x000fc800078ec0ff */
[----:B------:R-:W-:-:S07]  /*0a90*/  ISETP.NE.U32.AND P1, PT, R2, 0x1, PT ;  /* 0x000000010200780c */ /* 0x000fce0003f25070 */
[----:B------:R-:W-:Y:S06]  /*0aa0*/  @!P2 BRA `(.L_x_7) ;  /* 0x000000000068a947 */ /* 0x000fec0003800000 */
[----:B------:R-:W3:Y:S01]  /*0ab0*/  LDC.64 R6, c[0x0][0x388] ;  /* 0x0000e200ff067b82 */ /* 0x000ee20000000a00 */
[----:B------:R-:W-:Y:S01]  /*0ac0*/  @!P0 IADD3 R15, PT, PT, R4, R5, RZ ;  /* 0x00000005040f8210 */ /* 0x000fe20007ffe0ff */
[----:B------:R-:W-:Y:S01]  /*0ad0*/  IMAD R19, R5, R24, R3 ;  /* 0x0000001805137224 */ /* 0x000fe200078e0203 */
[----:B------:R-:W4:Y:S05]  /*0ae0*/  @!P0 LDG.E R21, desc[UR4][R12.64] ;  /* 0x000000040c158981 */ /* 0x000f2a000c1e1900 */
[----:B012---:R-:W0:Y:S08]  /*0af0*/  LDC.64 R10, c[0x0][0x380] ;  /* 0x0000e000ff0a7b82 */ /* 0x007e300000000a00 */
[----:B------:R-:W1:Y:S01]  /*0b00*/  @!P0 LDC.64 R8, c[0x0][0x388] ;  /* 0x0000e200ff088b82 */ /* 0x000e620000000a00 */
[----:B---3--:R-:W-:-:S07]  /*0b10*/  @!P0 IMAD.WIDE R14, R15, 0x4, R6 ;  /* 0x000000040f0e8825 */ /* 0x008fce00078e0206 */
[----:B------:R-:W2:Y:S01]  /*0b20*/  @!P0 LDC.64 R6, c[0x0][0x380] ;  /* 0x0000e000ff068b82 */ /* 0x000ea20000000a00 */
[----:B------:R-:W4:Y:S01]  /*0b30*/  @!P0 LDG.E R15, desc[UR4][R14.64] ;  /* 0x000000040e0f8981 */ /* 0x000f22000c1e1900 */
[----:B0-----:R-:W-:-:S06]  /*0b40*/  @!P0 IMAD.WIDE R10, R19, 0x4, R10 ;  /* 0x00000004130a8825 */ /* 0x001fcc00078e020a */
[----:B------:R-:W4:Y:S01]  /*0b50*/  @!P0 LDG.E R10, desc[UR4][R10.64] ;  /* 0x000000040a0a8981 */ /* 0x000f22000c1e1900 */
[----:B------:R-:W-:Y:S02]  /*0b60*/  @!P0 SHF.R.S32.HI R17, RZ, 0x1f, R5 ;  /* 0x0000001fff118819 */ /* 0x000fe40000011405 */
[C---:B------:R-:W-:Y:S02]  /*0b70*/  @!P0 IADD3 R23, P2, PT, R4.reuse, R5, RZ ;  /* 0x0000000504178210 */ /* 0x040fe40007f5e0ff */
[----:B------:R-:W-:Y:S02]  /*0b80*/  @!P0 IADD3 R19, PT, PT, R19, R24, RZ ;  /* 0x0000001813138210 */ /* 0x000fe40007ffe0ff */
[----:B------:R-:W-:Y:S02]  /*0b90*/  @!P0 LEA.HI.X.SX32 R0, R4, R17, 0x1, P2 ;  /* 0x0000001104008211 */ /* 0x000fe400010f0eff */
[----:B-1----:R-:W-:Y:S01]  /*0ba0*/  @!P0 LEA R8, P2, R23, R8, 0x2 ;  /* 0x0000000817088211 */ /* 0x002fe200078410ff */
[----:B--2---:R-:W-:-:S03]  /*0bb0*/  @!P0 IMAD.WIDE R6, R19, 0x4, R6 ;  /* 0x0000000413068825 */ /* 0x004fc600078e0206 */
[----:B------:R-:W-:Y:S01]  /*0bc0*/  @!P0 LEA.HI.X R9, R23, R9, R0, 0x2, P2 ;  /* 0x0000000917098211 */ /* 0x000fe200010f1400 */
[----:B----4-:R-:W-:-:S05]  /*0bd0*/  @!P0 FFMA R17, R10, R15, R21 ;  /* 0x0000000f0a118223 */ /* 0x010fca0000000015 */
[----:B------:R3:W-:Y:S04]  /*0be0*/  @!P0 STG.E desc[UR4][R12.64], R17 ;  /* 0x000000110c008986 */ /* 0x0007e8000c101904 */
[----:B------:R-:W2:Y:S04]  /*0bf0*/  @!P0 LDG.E R9, desc[UR4][R8.64+0x4] ;  /* 0x0000040408098981 */ /* 0x000ea8000c1e1900 */
[----:B------:R-:W2:Y:S04]  /*0c00*/  @!P0 LDG.E R6, desc[UR4][R6.64] ;  /* 0x0000000406068981 */ /* 0x000ea8000c1e1900 */
[----:B------:R-:W2:Y:S01]  /*0c10*/  @!P0 LDG.E R11, desc[UR4][R12.64] ;  /* 0x000000040c0b8981 */ /* 0x000ea2000c1e1900 */
[----:B------:R-:W-:Y:S01]  /*0c20*/  IADD3 R5, PT, PT, R5, 0x2, RZ ;  /* 0x0000000205057810 */ /* 0x000fe20007ffe0ff */
[----:B--2---:R-:W-:-:S05]  /*0c30*/  @!P0 FFMA R11, R6, R9, R11 ;  /* 0x00000009060b8223 */ /* 0x004fca000000000b */
[----:B------:R3:W-:Y:S02]  /*0c40*/  @!P0 STG.E desc[UR4][R12.64], R11 ;  /* 0x0000000b0c008986 */ /* 0x0007e4000c101904 */
.L_x_7:
[----:B------:R-:W-:Y:S05]  /*0c50*/  @P1 EXIT ;  /* 0x000000000000194d */ /* 0x000fea0003800000 */
[----:B------:R-:W-:Y:S05]  /*0c60*/  @P0 EXIT ;  /* 0x000000000000094d */ /* 0x000fea0003800000 */
[----:B------:R-:W4:Y:S01]  /*0c70*/  LDC.64 R6, c[0x0][0x380] ;  /* 0x0000e000ff067b82 */ /* 0x000f220000000a00 */
[----:B------:R-:W-:Y:S01]  /*0c80*/  IMAD R3, R5, R24, R3 ;  /* 0x0000001805037224 */ /* 0x000fe200078e0203 */
[----:B------:R-:W-:-:S06]  /*0c90*/  IADD3 R5, PT, PT, R4, R5, RZ ;  /* 0x0000000504057210 */ /* 0x000fcc0007ffe0ff */
[----:B------:R-:W5:Y:S01]  /*0ca0*/  LDC.64 R8, c[0x0][0x388] ;  /* 0x0000e200ff087b82 */ /* 0x000f620000000a00 */
[----:B----4-:R-:W-:Y:S02]  /*0cb0*/  IMAD.WIDE R2, R3, 0x4, R6 ;  /* 0x0000000403027825 */ /* 0x010fe400078e0206 */
[----:B------:R-:W4:Y:S04]  /*0cc0*/  LDG.E R7, desc[UR4][R12.64] ;  /* 0x000000040c077981 */ /* 0x000f28000c1e1900 */
[----:B------:R-:W4:Y:S01]  /*0cd0*/  LDG.E R2, desc[UR4][R2.64] ;  /* 0x0000000402027981 */ /* 0x000f22000c1e1900 */
[----:B-----5:R-:W-:-:S06]  /*0ce0*/  IMAD.WIDE R4, R5, 0x4, R8 ;  /* 0x0000000405047825 */ /* 0x020fcc00078e0208 */
[----:B------:R-:W4:Y:S02]  /*0cf0*/  LDG.E R5, desc[UR4][R4.64] ;  /* 0x0000000404057981 */ /* 0x000f24000c1e1900 */
[----:B----4-:R-:W-:-:S05]  /*0d00*/  FFMA R7, R2, R5, R7 ;  /* 0x0000000502077223 */ /* 0x010fca0000000007 */
[----:B------:R-:W-:Y:S01]  /*0d10*/  STG.E desc[UR4][R12.64], R7 ;  /* 0x000000070c007986 */ /* 0x000fe2000c101904 */
[----:B------:R-:W-:Y:S05]  /*0d20*/  EXIT ;  /* 0x000000000000794d */ /* 0x000fea0003800000 */
.L_x_8:
[----:B------:R-:W-:-:S00]  /*0d30*/  BRA `(.L_x_8) ;  /* 0xfffffffc00fc7947 */ /* 0x000fc0000383ffff */
[----:B------:R-:W-:-:S00]  /*0d40*/  NOP ;  /* 0x0000000000007918 */ /* 0x000fc00000000000 */
        /* <DEDUP_REMOVED lines=11> */
.L_x_9:


//--------------------- .nv.shared.reserved.0     --------------------------
	.section	.nv.shared.reserved.0,"aw",@nobits
	.weak		__nv_reservedSMEM_offset_0_alias
	.size		__nv_reservedSMEM_offset_0_alias, 0, 64
	.other		__nv_reservedSMEM_offset_0_alias,@"STO_CUDA_RESERVED_SHARED STV_DEFAULT"
__nv_reservedSMEM_offset_0_alias:
	.zero		0
	.zero		64


//--------------------- .nv.constant0._Z7MatMultPfS_S_ii --------------------------
	.section	.nv.constant0._Z7MatMultPfS_S_ii,"a",@progbits
	.sectionflags	@""
	.align	4
.nv.constant0._Z7MatMultPfS_S_ii:
	.zero		928


//--------------------- SYMBOLS --------------------------

	.type		.nv.reservedSmem.offset0,@object
	.size		.nv.reservedSmem.offset0,0x4
